//
// Generated by NVIDIA NVVM Compiler
//
// Compiler Build ID: CL-36424714
// Cuda compilation tools, release 13.0, V13.0.88
// Based on NVVM 20.0.0
//

.version 9.0
.target sm_100
.address_size 64

	// .globl	kernel

.visible .entry kernel(
	.param .u64 .ptr .align 1 kernel_param_0,
	.param .u64 .ptr .align 1 kernel_param_1,
	.param .u64 .ptr .align 1 kernel_param_2,
	.param .u32 kernel_param_3,
	.param .u32 kernel_param_4
)
{
	.reg .pred 	%p<9>;
	.reg .b32 	%r<17>;
	.reg .b32 	%f<26>;
	.reg .b64 	%rd<11>;

	ld.param.u64 	%rd7, [kernel_param_0];
	ld.param.u64 	%rd8, [kernel_param_1];
	ld.param.u64 	%rd9, [kernel_param_2];
	ld.param.u32 	%r8, [kernel_param_3];
	ld.param.u32 	%r9, [kernel_param_4];
	mov.u32 	%r10, %ctaid.x;
	mov.u32 	%r1, %ntid.x;
	mov.u32 	%r11, %tid.x;
	mad.lo.s32 	%r15, %r10, %r1, %r11;
	setp.ge.s32 	%p1, %r15, %r8;
	@%p1 bra 	$L__BB0_6;
	mov.u32 	%r12, %nctaid.x;
	mul.lo.s32 	%r3, %r1, %r12;
	cvta.to.global.u64 	%rd1, %rd7;
	cvta.to.global.u64 	%rd2, %rd8;
	cvta.to.global.u64 	%rd3, %rd9;
$L__BB0_2:
	setp.lt.s32 	%p2, %r9, 1;
	mul.wide.s32 	%rd10, %r15, 4;
	add.s64 	%rd4, %rd1, %rd10;
	ld.global.f32 	%f25, [%rd4];
	add.s64 	%rd5, %rd2, %rd10;
	ld.global.f32 	%f24, [%rd5];
	mul.f32 	%f23, %f25, %f25;
	mul.f32 	%f22, %f24, %f24;
	add.s64 	%rd6, %rd3, %rd10;
	mov.b32 	%r13, 0;
	st.global.u32 	[%rd6], %r13;
	add.f32 	%f13, %f23, %f22;
	setp.gtu.f32 	%p3, %f13, 0f40800000;
	or.pred  	%p4, %p2, %p3;
	@%p4 bra 	$L__BB0_5;
	mov.b32 	%r16, 0;
$L__BB0_4:
	mul.f32 	%f15, %f25, %f24;
	sub.f32 	%f16, %f23, %f22;
	ld.global.f32 	%f17, [%rd4];
	add.f32 	%f9, %f16, %f17;
	fma.rn.f32 	%f18, %f25, %f24, %f15;
	ld.global.f32 	%f19, [%rd5];
	add.f32 	%f24, %f18, %f19;
	mul.f32 	%f23, %f9, %f9;
	mul.f32 	%f22, %f24, %f24;
	add.s32 	%r16, %r16, 1;
	st.global.u32 	[%rd6], %r16;
	setp.lt.s32 	%p5, %r16, %r9;
	add.f32 	%f20, %f23, %f22;
	setp.le.f32 	%p6, %f20, 0f40800000;
	and.pred  	%p7, %p5, %p6;
	mov.f32 	%f25, %f9;
	@%p7 bra 	$L__BB0_4;
$L__BB0_5:
	add.s32 	%r15, %r15, %r3;
	setp.lt.s32 	%p8, %r15, %r8;
	@%p8 bra 	$L__BB0_2;
$L__BB0_6:
	ret;

}


// ===== COMPILED SASS (sm_100) =====

	.target	sm_100

	.elftype	@"ET_EXEC"


//--------------------- .note.nv.tkinfo           --------------------------
	.section	.note.nv.tkinfo,"",@"SHT_NOTE"
	.sectionflags	@"SHF_NOTE_NV_TKINFO"
	.tkinfo
        /*0018*/ 	.word	0x00000002
        /*0030*/ 	.string	""
        /*0030*/ 	.string	"ptxas"
        /*0030*/ 	.string	"Cuda compilation tools, release 13.0, V13.0.88"
        /*0030*/ 	.string	"Build cuda_13.0.r13.0/compiler.36424714_0"
        /*0030*/ 	.string	"-arch sm_100 -m 64 "



//--------------------- .note.nv.cuinfo           --------------------------
	.section	.note.nv.cuinfo,"",@"SHT_NOTE"
	.sectionflags	@"SHF_NOTE_NV_CUINFO"
        /*0018*/ 	.short	0x0002
        /*001a*/ 	.short	0x0064
        /*001c*/ 	.short	0x0082
	.zero		2


//--------------------- .nv.info                  --------------------------
	.section	.nv.info,"",@"SHT_CUDA_INFO"
	.align	4


	//----- nvinfo : EIATTR_REGCOUNT
	.align		4
        /*0000*/ 	.byte	0x04, 0x2f
        /*0002*/ 	.short	(.L_1 - .L_0)
	.align		4
.L_0:
        /*0004*/ 	.word	index@(kernel)
        /*0008*/ 	.word	0x00000014


	//----- nvinfo : EIATTR_FRAME_SIZE
	.align		4
.L_1:
        /*000c*/ 	.byte	0x04, 0x11
        /*000e*/ 	.short	(.L_3 - .L_2)
	.align		4
.L_2:
        /*0010*/ 	.word	index@(kernel)
        /*0014*/ 	.word	0x00000000


	//----- nvinfo : EIATTR_MIN_STACK_SIZE
	.align		4
.L_3:
        /*0018*/ 	.byte	0x04, 0x12
        /*001a*/ 	.short	(.L_5 - .L_4)
	.align		4
.L_4:
        /*001c*/ 	.word	index@(kernel)
        /*0020*/ 	.word	0x00000000
.L_5:


//--------------------- .nv.compat                --------------------------
	.section	.nv.compat,"",@"SHT_CUDA_COMPAT_INFO"
	.align	4
        /*0000*/ 	.byte	0x02, 0x09, 0x00, 0x00, 0x02, 0x02, 0x01, 0x00, 0x02, 0x05, 0x05, 0x00, 0x03, 0x07, 0x01, 0x01
        /*0010*/ 	.byte	0x02, 0x03, 0x00, 0x00, 0x02, 0x06, 0x01, 0x00, 0x04, 0x0b, 0x08, 0x00, 0x01, 0x00, 0x00, 0x00
        /*0020*/ 	.byte	0x00, 0x00, 0x00, 0x00


//--------------------- .nv.info.kernel           --------------------------
	.section	.nv.info.kernel,"",@"SHT_CUDA_INFO"
	.sectionflags	@""
	.align	4


	//----- nvinfo : EIATTR_CUDA_API_VERSION
	.align		4
        /*0000*/ 	.byte	0x04, 0x37
        /*0002*/ 	.short	(.L_7 - .L_6)
.L_6:
        /*0004*/ 	.word	0x00000082


	//----- nvinfo : EIATTR_KPARAM_INFO
	.align		4
.L_7:
        /*0008*/ 	.byte	0x04, 0x17
        /*000a*/ 	.short	(.L_9 - .L_8)
.L_8:
        /*000c*/ 	.word	0x00000000
        /*0010*/ 	.short	0x0004
        /*0012*/ 	.short	0x001c
        /*0014*/ 	.byte	0x00, 0xf0, 0x11, 0x00


	//----- nvinfo : EIATTR_KPARAM_INFO
	.align		4
.L_9:
        /*0018*/ 	.byte	0x04, 0x17
        /*001a*/ 	.short	(.L_11 - .L_10)
.L_10:
        /*001c*/ 	.word	0x00000000
        /*0020*/ 	.short	0x0003
        /*0022*/ 	.short	0x0018
        /*0024*/ 	.byte	0x00, 0xf0, 0x11, 0x00


	//----- nvinfo : EIATTR_KPARAM_INFO
	.align		4
.L_11:
        /*0028*/ 	.byte	0x04, 0x17
        /*002a*/ 	.short	(.L_13 - .L_12)
.L_12:
        /*002c*/ 	.word	0x00000000
        /*0030*/ 	.short	0x0002
        /*0032*/ 	.short	0x0010
        /*0034*/ 	.byte	0x00, 0xf5, 0x21, 0x00


	//----- nvinfo : EIATTR_KPARAM_INFO
	.align		4
.L_13:
        /*0038*/ 	.byte	0x04, 0x17
        /*003a*/ 	.short	(.L_15 - .L_14)
.L_14:
        /*003c*/ 	.word	0x00000000
        /*0040*/ 	.short	0x0001
        /*0042*/ 	.short	0x0008
        /*0044*/ 	.byte	0x00, 0xf5, 0x21, 0x00


	//----- nvinfo : EIATTR_KPARAM_INFO
	.align		4
.L_15:
        /*0048*/ 	.byte	0x04, 0x17
        /*004a*/ 	.short	(.L_17 - .L_16)
.L_16:
        /*004c*/ 	.word	0x00000000
        /*0050*/ 	.short	0x0000
        /*0052*/ 	.short	0x0000
        /*0054*/ 	.byte	0x00, 0xf5, 0x21, 0x00


	//----- nvinfo : EIATTR_SPARSE_MMA_MASK
	.align		4
.L_17:
        /*0058*/ 	.byte	0x03, 0x50
        /*005a*/ 	.short	0x0000


	//----- nvinfo : EIATTR_MAXREG_COUNT
	.align		4
        /*005c*/ 	.byte	0x03, 0x1b
        /*005e*/ 	.short	0x00ff


	//----- nvinfo : EIATTR_MERCURY_ISA_VERSION
	.align		4
        /*0060*/ 	.byte	0x03, 0x5f
        /*0062*/ 	.short	0x0101


	//----- nvinfo : EIATTR_VRC_CTA_INIT_COUNT
	.align		4
        /*0064*/ 	.byte	0x02, 0x4a
	.zero		1
	.zero		1


	//----- nvinfo : EIATTR_EXIT_INSTR_OFFSETS
	.align		4
        /*0068*/ 	.byte	0x04, 0x1c
        /*006a*/ 	.short	(.L_19 - .L_18)


	//   ....[0]....
.L_18:
        /*006c*/ 	.word	0x00000070


	//   ....[1]....
        /*0070*/ 	.word	0x00000300


	//----- nvinfo : EIATTR_CRS_STACK_SIZE
	.align		4
.L_19:
        /*0074*/ 	.byte	0x04, 0x1e
        /*0076*/ 	.short	(.L_21 - .L_20)
.L_20:
        /*0078*/ 	.word	0x00000000


	//----- nvinfo : EIATTR_CBANK_PARAM_SIZE
	.align		4
.L_21:
        /*007c*/ 	.byte	0x03, 0x19
        /*007e*/ 	.short	0x0020


	//----- nvinfo : EIATTR_PARAM_CBANK
	.align		4
        /*0080*/ 	.byte	0x04, 0x0a
        /*0082*/ 	.short	(.L_23 - .L_22)
	.align		4
.L_22:
        /*0084*/ 	.word	index@(.nv.constant0.kernel)
        /*0088*/ 	.short	0x0380
        /*008a*/ 	.short	0x0020


	//----- nvinfo : EIATTR_SW_WAR
	.align		4
.L_23:
        /*008c*/ 	.byte	0x04, 0x36
        /*008e*/ 	.short	(.L_25 - .L_24)
.L_24:
        /*0090*/ 	.word	0x00000008
.L_25:


//--------------------- .nv.callgraph             --------------------------
	.section	.nv.callgraph,"",@"SHT_CUDA_CALLGRAPH"
	.align	4
	.sectionentsize	8
	.align		4
        /*0000*/ 	.word	0x00000000
	.align		4
        /*0004*/ 	.word	0xffffffff
	.align		4
        /*0008*/ 	.word	0x00000000
	.align		4
        /*000c*/ 	.word	0xfffffffe
	.align		4
        /*0010*/ 	.word	0x00000000
	.align		4
        /*0014*/ 	.word	0xfffffffd
	.align		4
        /*0018*/ 	.word	0x00000000
	.align		4
        /*001c*/ 	.word	0xfffffffc


//--------------------- .text.kernel              --------------------------
	.section	.text.kernel,"ax",@progbits
	.align	128
        .global         kernel
        .type           kernel,@function
        .size           kernel,(.L_x_5 - kernel)
        .other          kernel,@"STO_CUDA_ENTRY STV_DEFAULT"
kernel:
.text.kernel:
[----:B------:R-:W-:Y:S01]  /*0000*/  LDC R1, c[0x0][0x37c] ;  /* 0x0000df00ff017b82 */ /* 0x000fe20000000800 */
[----:B------:R-:W0:Y:S07]  /*0010*/  S2R R11, SR_TID.X ;  /* 0x00000000000b7919 */ /* 0x000e2e0000002100 */
[----:B------:R-:W0:Y:S01]  /*0020*/  S2UR UR4, SR_CTAID.X ;  /* 0x00000000000479c3 */ /* 0x000e220000002500 */
[----:B------:R-:W1:Y:S07]  /*0030*/  LDCU UR5, c[0x0][0x398] ;  /* 0x00007300ff0577ac */ /* 0x000e6e0008000800 */
[----:B------:R-:W0:Y:S02]  /*0040*/  LDC R0, c[0x0][0x360] ;  /* 0x0000d800ff007b82 */ /* 0x000e240000000800 */
[----:B0-----:R-:W-:-:S05]  /*0050*/  IMAD R11, R0, UR4, R11 ;  /* 0x00000004000b7c24 */ /* 0x001fca000f8e020b */
[----:B-1----:R-:W-:-:S13]  /*0060*/  ISETP.GE.AND P0, PT, R11, UR5, PT ;  /* 0x000000050b007c0c */ /* 0x002fda000bf06270 */
[----:B------:R-:W-:Y:S05]  /*0070*/  @P0 EXIT ;  /* 0x000000000000094d */ /* 0x000fea0003800000 */
[----:B------:R-:W0:Y:S01]  /*0080*/  LDCU UR4, c[0x0][0x370] ;  /* 0x00006e00ff0477ac */ /* 0x000e220008000800 */
[----:B------:R-:W1:Y:S01]  /*0090*/  LDCU.64 UR6, c[0x0][0x358] ;  /* 0x00006b00ff0677ac */ /* 0x000e620008000a00 */
[----:B0-----:R-:W-:-:S07]  /*00a0*/  IMAD R0, R0, UR4, RZ ;  /* 0x0000000400007c24 */ /* 0x001fce000f8e02ff */
.L_x_3:
[----:B------:R-:W0:Y:S08]  /*00b0*/  LDC.64 R2, c[0x0][0x380] ;  /* 0x0000e000ff027b82 */ /* 0x000e300000000a00 */
[----:B------:R-:W2:Y:S08]  /*00c0*/  LDC.64 R6, c[0x0][0x388] ;  /* 0x0000e200ff067b82 */ /* 0x000eb00000000a00 */
[----:B------:R-:W3:Y:S01]  /*00d0*/  LDC.64 R8, c[0x0][0x390] ;  /* 0x0000e400ff087b82 */ /* 0x000ee20000000a00 */
[----:B0-----:R-:W-:-:S07]  /*00e0*/  IMAD.WIDE R2, R11, 0x4, R2 ;  /* 0x000000040b027825 */ /* 0x001fce00078e0202 */
[----:B------:R-:W0:Y:S01]  /*00f0*/  LDC.64 R4, c[0x0][0x398] ;  /* 0x0000e600ff047b82 */ /* 0x000e220000000a00 */
[----:B-1----:R-:W4:Y:S01]  /*0100*/  LDG.E R10, desc[UR6][R2.64] ;  /* 0x00000006020a7981 */ /* 0x002f22000c1e1900 */
[----:B--2---:R-:W-:-:S05]  /*0110*/  IMAD.WIDE R6, R11, 0x4, R6 ;  /* 0x000000040b067825 */ /* 0x004fca00078e0206 */
[----:B------:R-:W2:Y:S01]  /*0120*/  LDG.E R12, desc[UR6][R6.64] ;  /* 0x00000006060c7981 */ /* 0x000ea2000c1e1900 */
[----:B---3--:R-:W-:-:S05]  /*0130*/  IMAD.WIDE R8, R11, 0x4, R8 ;  /* 0x000000040b087825 */ /* 0x008fca00078e0208 */
[----:B------:R1:W-:Y:S01]  /*0140*/  STG.E desc[UR6][R8.64], RZ ;  /* 0x000000ff08007986 */ /* 0x0003e2000c101906 */
[----:B------:R-:W-:Y:S01]  /*0150*/  IADD3 R11, PT, PT, R0, R11, RZ ;  /* 0x0000000b000b7210 */ /* 0x000fe20007ffe0ff */
[----:B------:R-:W-:Y:S03]  /*0160*/  BSSY.RECONVERGENT B0, `(.L_x_0) ;  /* 0x0000018000007945 */ /* 0x000fe60003800200 */
[----:B0-----:R-:W-:Y:S01]  /*0170*/  ISETP.GE.AND P1, PT, R11, R4, PT ;  /* 0x000000040b00720c */ /* 0x001fe20003f26270 */
[----:B----4-:R-:W-:Y:S01]  /*0180*/  FMUL R13, R10, R10 ;  /* 0x0000000a0a0d7220 */ /* 0x010fe20000400000 */
[----:B--2---:R-:W-:-:S04]  /*0190*/  FMUL R14, R12, R12 ;  /* 0x0000000c0c0e7220 */ /* 0x004fc80000400000 */
[----:B------:R-:W-:-:S05]  /*01a0*/  FADD R15, R13, R14 ;  /* 0x0000000e0d0f7221 */ /* 0x000fca0000000000 */
[----:B------:R-:W-:-:S04]  /*01b0*/  FSETP.GTU.AND P0, PT, R15, 4, PT ;  /* 0x408000000f00780b */ /* 0x000fc80003f0c000 */
[----:B------:R-:W-:-:S13]  /*01c0*/  ISETP.LT.OR P0, PT, R5, 0x1, P0 ;  /* 0x000000010500780c */ /* 0x000fda0000701670 */
[----:B-1----:R-:W-:Y:S05]  /*01d0*/  @P0 BRA `(.L_x_1) ;  /* 0x0000000000400947 */ /* 0x002fea0003800000 */
[----:B------:R-:W-:-:S07]  /*01e0*/  HFMA2 R4, -RZ, RZ, 0, 0 ;  /* 0x00000000ff047431 */ /* 0x000fce00000001ff */
.L_x_2:
[----:B------:R-:W2:Y:S04]  /*01f0*/  LDG.E R16, desc[UR6][R2.64] ;  /* 0x0000000602107981 */ /* 0x000ea8000c1e1900 */
[----:B------:R-:W3:Y:S01]  /*0200*/  LDG.E R17, desc[UR6][R6.64] ;  /* 0x0000000606117981 */ /* 0x000ee2000c1e1900 */
[-C--:B------:R-:W-:Y:S01]  /*0210*/  FMUL R15, R12, R10.reuse ;  /* 0x0000000a0c0f7220 */ /* 0x080fe20000400000 */
[----:B------:R-:W-:Y:S01]  /*0220*/  FADD R13, -R14, R13 ;  /* 0x0000000d0e0d7221 */ /* 0x000fe20000000100 */
[----:B------:R-:W-:Y:S02]  /*0230*/  IADD3 R4, PT, PT, R4, 0x1, RZ ;  /* 0x0000000104047810 */ /* 0x000fe40007ffe0ff */
[----:B------:R-:W-:Y:S02]  /*0240*/  FFMA R12, R12, R10, R15 ;  /* 0x0000000a0c0c7223 */ /* 0x000fe4000000000f */
[----:B------:R-:W-:Y:S01]  /*0250*/  ISETP.GE.AND P0, PT, R4, R5, PT ;  /* 0x000000050400720c */ /* 0x000fe20003f06270 */
[----:B------:R0:W-:Y:S01]  /*0260*/  STG.E desc[UR6][R8.64], R4 ;  /* 0x0000000408007986 */ /* 0x0001e2000c101906 */
[----:B--2---:R-:W-:Y:S01]  /*0270*/  FADD R10, R13, R16 ;  /* 0x000000100d0a7221 */ /* 0x004fe20000000000 */
[----:B---3--:R-:W-:-:S03]  /*0280*/  FADD R12, R12, R17 ;  /* 0x000000110c0c7221 */ /* 0x008fc60000000000 */
[----:B------:R-:W-:Y:S01]  /*0290*/  FMUL R13, R10, R10 ;  /* 0x0000000a0a0d7220 */ /* 0x000fe20000400000 */
[----:B------:R-:W-:-:S04]  /*02a0*/  FMUL R14, R12, R12 ;  /* 0x0000000c0c0e7220 */ /* 0x000fc80000400000 */
[----:B------:R-:W-:-:S05]  /*02b0*/  FADD R15, R13, R14 ;  /* 0x0000000e0d0f7221 */ /* 0x000fca0000000000 */
[----:B------:R-:W-:-:S13]  /*02c0*/  FSETP.LE.AND P2, PT, R15, 4, PT ;  /* 0x408000000f00780b */ /* 0x000fda0003f43000 */
[----:B0-----:R-:W-:Y:S05]  /*02d0*/  @!P0 BRA P2, `(.L_x_2) ;  /* 0xfffffffc00c48947 */ /* 0x001fea000103ffff */
.L_x_1:
[----:B------:R-:W-:Y:S05]  /*02e0*/  BSYNC.RECONVERGENT B0 ;  /* 0x0000000000007941 */ /* 0x000fea0003800200 */
.L_x_0:
[----:B------:R-:W-:Y:S05]  /*02f0*/  @!P1 BRA `(.L_x_3) ;  /* 0xfffffffc006c9947 */ /* 0x000fea000383ffff */
[----:B------:R-:W-:Y:S05]  /*0300*/  EXIT ;  /* 0x000000000000794d */ /* 0x000fea0003800000 */
.L_x_4:
[----:B------:R-:W-:-:S00]  /*0310*/  BRA `(.L_x_4) ;  /* 0xfffffffc00fc7947 */ /* 0x000fc0000383ffff */
[----:B------:R-:W-:-:S00]  /*0320*/  NOP ;  /* 0x0000000000007918 */ /* 0x000fc00000000000 */
        /* <DEDUP_REMOVED lines=13> */
.L_x_5:


//--------------------- .nv.shared.reserved.0     --------------------------
	.section	.nv.shared.reserved.0,"aw",@nobits
	.weak		__nv_reservedSMEM_offset_0_alias
	.size		__nv_reservedSMEM_offset_0_alias, 0, 64
	.other		__nv_reservedSMEM_offset_0_alias,@"STO_CUDA_RESERVED_SHARED STV_DEFAULT"
__nv_reservedSMEM_offset_0_alias:
	.zero		0
	.zero		64


//--------------------- .nv.constant0.kernel      --------------------------
	.section	.nv.constant0.kernel,"a",@progbits
	.sectionflags	@""
	.align	4
.nv.constant0.kernel:
	.zero		928


//--------------------- SYMBOLS --------------------------

	.type		.nv.reservedSmem.offset0,@object
	.size		.nv.reservedSmem.offset0,0x4
